	.headerflags	@"EF_CUDA_TEXMODE_UNIFIED EF_CUDA_64BIT_ADDRESS EF_CUDA_ACCELERATORS EF_CUDA_SM90 EF_CUDA_VIRTUAL_SM(EF_CUDA_SM90)"
	.elftype	@"ET_EXEC"


//--------------------- .nv.info                  --------------------------
	.section	.nv.info,"",@"SHT_CUDA_INFO"
	.align	4


	//----- nvinfo : EIATTR_REGCOUNT
	.align		4
        /*0000*/ 	.byte	0x04, 0x2f
        /*0002*/ 	.short	(.L_1 - .L_0)
	.align		4
.L_0:
        /*0004*/ 	.word	index@(triton_per_fused_hardswish_mean_39)
        /*0008*/ 	.word	0x00000011


	//----- nvinfo : EIATTR_MIN_STACK_SIZE
	.align		4
.L_1:
        /*000c*/ 	.byte	0x04, 0x12
        /*000e*/ 	.short	(.L_3 - .L_2)
	.align		4
.L_2:
        /*0010*/ 	.word	index@(triton_per_fused_hardswish_mean_39)
        /*0014*/ 	.word	0x00000000


	//----- nvinfo : EIATTR_FRAME_SIZE
	.align		4
.L_3:
        /*0018*/ 	.byte	0x04, 0x11
        /*001a*/ 	.short	(.L_5 - .L_4)
	.align		4
.L_4:
        /*001c*/ 	.word	index@(triton_per_fused_hardswish_mean_39)
        /*0020*/ 	.word	0x00000000


	//----- nvinfo : EIATTR_MIN_STACK_SIZE
	.align		4
.L_5:
        /*0024*/ 	.byte	0x04, 0x12
        /*0026*/ 	.short	(.L_7 - .L_6)
	.align		4
.L_6:
        /*0028*/ 	.word	index@(triton_per_fused_hardswish_mean_39)
        /*002c*/ 	.word	0x00000000
.L_7:


//--------------------- .nv.info.triton_per_fused_hardswish_mean_39 --------------------------
	.section	.nv.info.triton_per_fused_hardswish_mean_39,"",@"SHT_CUDA_INFO"
	.sectionflags	@""
	.align	4


	//----- nvinfo : EIATTR_CUDA_API_VERSION
	.align		4
        /*0000*/ 	.byte	0x04, 0x37
        /*0002*/ 	.short	(.L_9 - .L_8)
.L_8:
        /*0004*/ 	.word	0x0000007c


	//----- nvinfo : EIATTR_KPARAM_INFO
	.align		4
.L_9:
        /*0008*/ 	.byte	0x04, 0x17
        /*000a*/ 	.short	(.L_11 - .L_10)
.L_10:
        /*000c*/ 	.word	0x00000000
        /*0010*/ 	.short	0x0003
        /*0012*/ 	.short	0x0014
        /*0014*/ 	.byte	0x00, 0xf0, 0x11, 0x00


	//----- nvinfo : EIATTR_KPARAM_INFO
	.align		4
.L_11:
        /*0018*/ 	.byte	0x04, 0x17
        /*001a*/ 	.short	(.L_13 - .L_12)
.L_12:
        /*001c*/ 	.word	0x00000000
        /*0020*/ 	.short	0x0002
        /*0022*/ 	.short	0x0010
        /*0024*/ 	.byte	0x00, 0xf0, 0x11, 0x00


	//----- nvinfo : EIATTR_KPARAM_INFO
	.align		4
.L_13:
        /*0028*/ 	.byte	0x04, 0x17
        /*002a*/ 	.short	(.L_15 - .L_14)
.L_14:
        /*002c*/ 	.word	0x00000000
        /*0030*/ 	.short	0x0001
        /*0032*/ 	.short	0x0008
        /*0034*/ 	.byte	0x00, 0xf4, 0x21, 0x00


	//----- nvinfo : EIATTR_KPARAM_INFO
	.align		4
.L_15:
        /*0038*/ 	.byte	0x04, 0x17
        /*003a*/ 	.short	(.L_17 - .L_16)
.L_16:
        /*003c*/ 	.word	0x00000000
        /*0040*/ 	.short	0x0000
        /*0042*/ 	.short	0x0000
        /*0044*/ 	.byte	0x00, 0xf4, 0x21, 0x00


	//----- nvinfo : EIATTR_SPARSE_MMA_MASK
	.align		4
.L_17:
        /*0048*/ 	.byte	0x03, 0x50
        /*004a*/ 	.short	0x0000


	//----- nvinfo : EIATTR_MAXREG_COUNT
	.align		4
        /*004c*/ 	.byte	0x03, 0x1b
        /*004e*/ 	.short	0x00ff


	//----- nvinfo : EIATTR_COOP_GROUP_MASK_REGIDS
	.align		4
        /*0050*/ 	.byte	0x04, 0x29
        /*0052*/ 	.short	(.L_19 - .L_18)


	//   ....[0]....
.L_18:
        /*0054*/ 	.word	0xffffffff


	//   ....[1]....
        /*0058*/ 	.word	0xffffffff


	//   ....[2]....
        /*005c*/ 	.word	0xffffffff


	//   ....[3]....
        /*0060*/ 	.word	0xffffffff


	//   ....[4]....
        /*0064*/ 	.word	0xffffffff


	//   ....[5]....
        /*0068*/ 	.word	0xffffffff


	//   ....[6]....
        /*006c*/ 	.word	0xffffffff


	//----- nvinfo : EIATTR_COOP_GROUP_INSTR_OFFSETS
	.align		4
.L_19:
        /*0070*/ 	.byte	0x04, 0x28
        /*0072*/ 	.short	(.L_21 - .L_20)


	//   ....[0]....
.L_20:
        /*0074*/ 	.word	0x000002e0


	//   ....[1]....
        /*0078*/ 	.word	0x000002f0


	//   ....[2]....
        /*007c*/ 	.word	0x00000330


	//   ....[3]....
        /*0080*/ 	.word	0x00000360


	//   ....[4]....
        /*0084*/ 	.word	0x000003b0


	//   ....[5]....
        /*0088*/ 	.word	0x000003d0


	//   ....[6]....
        /*008c*/ 	.word	0x000004a0


	//----- nvinfo : EIATTR_EXIT_INSTR_OFFSETS
	.align		4
.L_21:
        /*0090*/ 	.byte	0x04, 0x1c
        /*0092*/ 	.short	(.L_23 - .L_22)


	//   ....[0]....
.L_22:
        /*0094*/ 	.word	0x000005d0


	//   ....[1]....
        /*0098*/ 	.word	0x00000600


	//----- nvinfo : EIATTR_REQNTID
	.align		4
.L_23:
        /*009c*/ 	.byte	0x04, 0x10
        /*009e*/ 	.short	(.L_25 - .L_24)
.L_24:
        /*00a0*/ 	.word	0x00000040
        /*00a4*/ 	.word	0x00000001
        /*00a8*/ 	.word	0x00000001


	//----- nvinfo : EIATTR_CBANK_PARAM_SIZE
	.align		4
.L_25:
        /*00ac*/ 	.byte	0x03, 0x19
        /*00ae*/ 	.short	0x0018


	//----- nvinfo : EIATTR_PARAM_CBANK
	.align		4
        /*00b0*/ 	.byte	0x04, 0x0a
        /*00b2*/ 	.short	(.L_27 - .L_26)
	.align		4
.L_26:
        /*00b4*/ 	.word	index@(.nv.constant0.triton_per_fused_hardswish_mean_39)
        /*00b8*/ 	.short	0x0210
        /*00ba*/ 	.short	0x0018


	//----- nvinfo : EIATTR_SW_WAR
	.align		4
.L_27:
        /*00bc*/ 	.byte	0x04, 0x36
        /*00be*/ 	.short	(.L_29 - .L_28)
.L_28:
        /*00c0*/ 	.word	0x00000008
.L_29:


//--------------------- .nv.callgraph             --------------------------
	.section	.nv.callgraph,"",@"SHT_CUDA_CALLGRAPH"
	.align	4
	.sectionentsize	8
	.align		4
        /*0000*/ 	.word	0x00000000
	.align		4
        /*0004*/ 	.word	0xffffffff
	.align		4
        /*0008*/ 	.word	0x00000000
	.align		4
        /*000c*/ 	.word	0xfffffffe
	.align		4
        /*0010*/ 	.word	0x00000000
	.align		4
        /*0014*/ 	.word	0xfffffffd
	.align		4
        /*0018*/ 	.word	0x00000000
	.align		4
        /*001c*/ 	.word	0xfffffffc


//--------------------- .text.triton_per_fused_hardswish_mean_39 --------------------------
	.section	.text.triton_per_fused_hardswish_mean_39,"ax",@progbits
	.sectionflags	@"SHF_BARRIERS=1"
	.align	128
        .global         triton_per_fused_hardswish_mean_39
        .type           triton_per_fused_hardswish_mean_39,@function
        .size           triton_per_fused_hardswish_mean_39,(.L_x_1 - triton_per_fused_hardswish_mean_39)
        .other          triton_per_fused_hardswish_mean_39,@"STO_CUDA_ENTRY STV_DEFAULT"
triton_per_fused_hardswish_mean_39:
.text.triton_per_fused_hardswish_mean_39:
[----:B------:R-:W0:Y:S02]  /*0000*/  LDC R1, c[0x0][0x28] ;  /* 0x00000a00ff017b82 */ /* 0x000e240000000800 */
[----:B------:R-:W1:Y:S01]  /*0010*/  S2R R0, SR_TID.X ;  /* 0x0000000000007919 */ /* 0x000e620000002100 */
[----:B------:R-:W2:Y:S01]  /*0020*/  LDC.64 R6, c[0x0][0x218] ;  /* 0x00008600ff067b82 */ /* 0x000ea20000000a00 */
[----:B------:R-:W-:Y:S01]  /*0030*/  ULDC.64 UR6, c[0x0][0x208] ;  /* 0x0000820000067ab9 */ /* 0x000fe20000000a00 */
[----:B------:R-:W3:Y:S01]  /*0040*/  S2R R3, SR_CTAID.X ;  /* 0x0000000000037919 */ /* 0x000ee20000002500 */
[----:B-1----:R-:W-:Y:S01]  /*0050*/  IMAD.SHL.U32 R2, R0, 0x2, RZ ;  /* 0x0000000200027824 */ /* 0x002fe200078e00ff */
[----:B------:R-:W-:Y:S01]  /*0060*/  SHF.R.U32.HI R11, RZ, 0x2, R0 ;  /* 0x00000002ff0b7819 */ /* 0x000fe20000011600 */
[----:B---3--:R-:W-:-:S03]  /*0070*/  IMAD.SHL.U32 R3, R3, 0x8, RZ ;  /* 0x0000000803037824 */ /* 0x008fc600078e00ff */
[----:B------:R-:W-:-:S04]  /*0080*/  LOP3.LUT R2, R2, 0x6, RZ, 0xc0, !PT ;  /* 0x0000000602027812 */ /* 0x000fc800078ec0ff */
[----:B------:R-:W-:-:S04]  /*0090*/  LOP3.LUT R5, R3, R2, RZ, 0xfc, !PT ;  /* 0x0000000203057212 */ /* 0x000fc800078efcff */
[C---:B------:R-:W-:Y:S01]  /*00a0*/  ISETP.GE.AND P0, PT, R5.reuse, 0x240, PT ;  /* 0x000002400500780c */ /* 0x040fe20003f06270 */
[----:B------:R-:W-:-:S05]  /*00b0*/  IMAD.HI R8, R5, 0x38e38e39, RZ ;  /* 0x38e38e3905087827 */ /* 0x000fca00078e02ff */
[----:B------:R-:W-:-:S04]  /*00c0*/  SHF.R.U32.HI R9, RZ, 0x1f, R8 ;  /* 0x0000001fff097819 */ /* 0x000fc80000011608 */
[----:B------:R-:W-:Y:S02]  /*00d0*/  LEA.HI.SX32 R10, R8, R9, 0x1b ;  /* 0x00000009080a7211 */ /* 0x000fe400078fdaff */
[----:B------:R-:W-:-:S03]  /*00e0*/  SGXT.U32 R8, R11, 0x4 ;  /* 0x000000040b08781a */ /* 0x000fc60000000000 */
[----:B------:R-:W-:-:S04]  /*00f0*/  IMAD R9, R10, -0x90, R5 ;  /* 0xffffff700a097824 */ /* 0x000fc800078e0205 */
[----:B------:R-:W-:-:S04]  /*0100*/  IMAD R9, R8, 0x90, R9 ;  /* 0x0000009008097824 */ /* 0x000fc800078e0209 */
[----:B------:R-:W-:-:S04]  /*0110*/  IMAD R9, R10, 0x900, R9 ;  /* 0x000009000a097824 */ /* 0x000fc800078e0209 */
[----:B--2---:R-:W-:Y:S01]  /*0120*/  IMAD.WIDE R6, R9, 0x4, R6 ;  /* 0x0000000409067825 */ /* 0x004fe200078e0206 */
[----:B------:R-:W-:-:S06]  /*0130*/  CS2R R8, SRZ ;  /* 0x0000000000087805 */ /* 0x000fcc000001ff00 */
[----:B------:R-:W2:Y:S01]  /*0140*/  @!P0 LDG.E.64 R8, desc[UR6][R6.64] ;  /* 0x0000000606088981 */ /* 0x000ea2000c1e1b00 */
[----:B------:R-:W1:Y:S01]  /*0150*/  S2UR UR5, SR_CgaCtaId ;  /* 0x00000000000579c3 */ /* 0x000e620000008800 */
[----:B------:R-:W-:Y:S01]  /*0160*/  UMOV UR4, 0x400 ;  /* 0x0000040000047882 */ /* 0x000fe20000000000 */
[----:B------:R-:W-:Y:S01]  /*0170*/  LOP3.LUT R3, R3, 0x7, R0, 0xf8, !PT ;  /* 0x0000000703037812 */ /* 0x000fe200078ef800 */
[----:B-1----:R-:W-:Y:S01]  /*0180*/  UPRMT UR4, UR5, 0x654, UR4 ;  /* 0x0000065405047896 */ /* 0x002fe20008000004 */
[----:B--2---:R-:W-:Y:S02]  /*0190*/  SEL R8, R8, RZ, !P0 ;  /* 0x000000ff08087207 */ /* 0x004fe40004000000 */
[----:B------:R-:W-:-:S03]  /*01a0*/  SEL R9, R9, RZ, !P0 ;  /* 0x000000ff09097207 */ /* 0x000fc60004000000 */
[----:B------:R-:W-:Y:S02]  /*01b0*/  FADD R5, R8, 3 ;  /* 0x4040000008057421 */ /* 0x000fe40000000000 */
[----:B------:R-:W-:-:S03]  /*01c0*/  FADD R10, R9, 3 ;  /* 0x40400000090a7421 */ /* 0x000fc60000000000 */
[C---:B------:R-:W-:Y:S02]  /*01d0*/  FSETP.GTU.AND P1, PT, R5.reuse, RZ, PT ;  /* 0x000000ff0500720b */ /* 0x040fe40003f2c000 */
[C---:B------:R-:W-:Y:S02]  /*01e0*/  FSETP.GTU.AND P2, PT, R10.reuse, RZ, PT ;  /* 0x000000ff0a00720b */ /* 0x040fe40003f4c000 */
[----:B------:R-:W-:Y:S02]  /*01f0*/  FSEL R5, R5, RZ, P1 ;  /* 0x000000ff05057208 */ /* 0x000fe40000800000 */
[----:B------:R-:W-:Y:S02]  /*0200*/  FSEL R10, R10, RZ, P2 ;  /* 0x000000ff0a0a7208 */ /* 0x000fe40001000000 */
[----:B------:R-:W-:Y:S02]  /*0210*/  FSETP.GEU.AND P3, PT, R5, 6, PT ;  /* 0x40c000000500780b */ /* 0x000fe40003f6e000 */
[----:B------:R-:W-:-:S02]  /*0220*/  FSETP.GEU.AND P4, PT, R10, 6, PT ;  /* 0x40c000000a00780b */ /* 0x000fc40003f8e000 */
[----:B------:R-:W-:Y:S02]  /*0230*/  FSETP.NAN.AND P1, PT, R5, R5, PT ;  /* 0x000000050500720b */ /* 0x000fe40003f28000 */
[----:B------:R-:W-:-:S07]  /*0240*/  FSETP.NAN.AND P2, PT, R10, R10, PT ;  /* 0x0000000a0a00720b */ /* 0x000fce0003f48000 */
[----:B------:R-:W-:Y:S02]  /*0250*/  @P3 FSEL R5, R5, 6, P1 ;  /* 0x40c0000005053808 */ /* 0x000fe40000800000 */
[----:B------:R-:W-:Y:S02]  /*0260*/  @P4 FSEL R10, R10, 6, P2 ;  /* 0x40c000000a0a4808 */ /* 0x000fe40001000000 */
[----:B------:R-:W-:Y:S01]  /*0270*/  ISETP.GE.AND P1, PT, R0, 0x10, PT ;  /* 0x000000100000780c */ /* 0x000fe20003f26270 */
[----:B------:R-:W-:Y:S02]  /*0280*/  FMUL R5, R8, R5 ;  /* 0x0000000508057220 */ /* 0x000fe40000400000 */
[----:B------:R-:W-:Y:S02]  /*0290*/  FMUL R9, R9, R10 ;  /* 0x0000000a09097220 */ /* 0x000fe40000400000 */
[----:B------:R-:W-:Y:S02]  /*02a0*/  FMUL R5, R5, 0.16666667163372039795 ;  /* 0x3e2aaaab05057820 */ /* 0x000fe40000400000 */
[----:B------:R-:W-:-:S03]  /*02b0*/  FMUL R9, R9, 0.16666667163372039795 ;  /* 0x3e2aaaab09097820 */ /* 0x000fc60000400000 */
[----:B------:R-:W-:Y:S02]  /*02c0*/  FSEL R5, R5, RZ, !P0 ;  /* 0x000000ff05057208 */ /* 0x000fe40004000000 */
[----:B------:R-:W-:-:S03]  /*02d0*/  FSEL R9, R9, RZ, !P0 ;  /* 0x000000ff09097208 */ /* 0x000fc60004000000 */
[----:B------:R-:W1:Y:S04]  /*02e0*/  SHFL.BFLY PT, R6, R5, 0x10, 0x1f ;  /* 0x0e001f0005067f89 */ /* 0x000e6800000e0000 */
[----:B------:R-:W2:Y:S01]  /*02f0*/  SHFL.BFLY PT, R8, R9, 0x10, 0x1f ;  /* 0x0e001f0009087f89 */ /* 0x000ea200000e0000 */
[----:B-1----:R-:W-:Y:S01]  /*0300*/  FADD R6, R5, R6 ;  /* 0x0000000605067221 */ /* 0x002fe20000000000 */
[----:B------:R-:W-:Y:S01]  /*0310*/  LOP3.LUT R5, R0, 0x1f, RZ, 0xc0, !PT ;  /* 0x0000001f00057812 */ /* 0x000fe200078ec0ff */
[----:B--2---:R-:W-:-:S03]  /*0320*/  FADD R10, R9, R8 ;  /* 0x00000008090a7221 */ /* 0x004fc60000000000 */
[----:B------:R-:W1:Y:S01]  /*0330*/  SHFL.BFLY PT, R7, R6, 0x8, 0x1f ;  /* 0x0d001f0006077f89 */ /* 0x000e6200000e0000 */
[----:B------:R-:W-:Y:S02]  /*0340*/  SHF.R.U32.HI R9, RZ, 0x3, R0 ;  /* 0x00000003ff097819 */ /* 0x000fe40000011600 */
[----:B------:R-:W-:Y:S01]  /*0350*/  ISETP.GE.U32.AND P0, PT, R5, 0x4, PT ;  /* 0x000000040500780c */ /* 0x000fe20003f06070 */
[----:B------:R-:W2:Y:S01]  /*0360*/  SHFL.BFLY PT, R11, R10, 0x8, 0x1f ;  /* 0x0d001f000a0b7f89 */ /* 0x000ea200000e0000 */
[----:B------:R-:W-:Y:S01]  /*0370*/  LOP3.LUT R9, R9, 0x4, RZ, 0xc0, !PT ;  /* 0x0000000409097812 */ /* 0x000fe200078ec0ff */
[----:B-1----:R-:W-:Y:S01]  /*0380*/  FADD R7, R6, R7 ;  /* 0x0000000706077221 */ /* 0x002fe20000000000 */
[----:B------:R-:W-:Y:S02]  /*0390*/  IMAD.SHL.U32 R6, R2, 0x8, RZ ;  /* 0x0000000802067824 */ /* 0x000fe400078e00ff */
[----:B--2---:R-:W-:Y:S02]  /*03a0*/  FADD R11, R10, R11 ;  /* 0x0000000b0a0b7221 */ /* 0x004fe40000000000 */
[----:B------:R-:W1:Y:S01]  /*03b0*/  SHFL.BFLY PT, R8, R7, 0x4, 0x1f ;  /* 0x0c801f0007087f89 */ /* 0x000e6200000e0000 */
[----:B------:R-:W-:-:S03]  /*03c0*/  LOP3.LUT R5, R6, R9, RZ, 0xfc, !PT ;  /* 0x0000000906057212 */ /* 0x000fc600078efcff */
[----:B------:R-:W2:Y:S01]  /*03d0*/  SHFL.BFLY PT, R12, R11, 0x4, 0x1f ;  /* 0x0c801f000b0c7f89 */ /* 0x000ea200000e0000 */
[----:B-1----:R-:W-:Y:S01]  /*03e0*/  FADD R10, R7, R8 ;  /* 0x00000008070a7221 */ /* 0x002fe20000000000 */
[C---:B------:R-:W-:Y:S02]  /*03f0*/  LEA R7, R0.reuse, UR4, 0x2 ;  /* 0x0000000400077c11 */ /* 0x040fe4000f8e10ff */
[----:B------:R-:W-:Y:S01]  /*0400*/  LOP3.LUT R8, R0, 0x1, RZ, 0xc0, !PT ;  /* 0x0000000100087812 */ /* 0x000fe200078ec0ff */
[----:B--2---:R-:W-:Y:S01]  /*0410*/  FADD R14, R11, R12 ;  /* 0x0000000c0b0e7221 */ /* 0x004fe20000000000 */
[----:B------:R-:W-:Y:S04]  /*0420*/  @!P0 STS [R5+UR4], R10 ;  /* 0x0000000a05008988 */ /* 0x000fe80008000804 */
[----:B------:R1:W-:Y:S01]  /*0430*/  @!P0 STS [R5+UR4+0x8], R14 ;  /* 0x0000080e05008988 */ /* 0x0003e20008000804 */
[----:B------:R-:W-:Y:S01]  /*0440*/  BAR.SYNC.DEFER_BLOCKING 0x0 ;  /* 0x0000000000007b1d */ /* 0x000fe20000010000 */
[----:B------:R-:W-:-:S04]  /*0450*/  ISETP.NE.U32.AND P0, PT, R8, 0x1, PT ;  /* 0x000000010800780c */ /* 0x000fc80003f05070 */
[C---:B------:R-:W-:Y:S02]  /*0460*/  ISETP.LT.AND P0, PT, R0.reuse, 0x10, P0 ;  /* 0x000000100000780c */ /* 0x040fe40000701270 */
[----:B-1----:R-:W-:-:S04]  /*0470*/  LOP3.LUT R5, R0, 0x7, RZ, 0xc0, !PT ;  /* 0x0000000700057812 */ /* 0x002fc800078ec0ff */
[----:B------:R-:W-:Y:S01]  /*0480*/  LEA R10, R5, UR4, 0x2 ;  /* 0x00000004050a7c11 */ /* 0x000fe2000f8e10ff */
[----:B------:R-:W1:Y:S04]  /*0490*/  @!P1 LDS R4, [R7] ;  /* 0x0000000007049984 */ /* 0x000e680000000800 */
[----:B-1----:R-:W1:Y:S02]  /*04a0*/  SHFL.BFLY PT, R11, R4, 0x1, 0x1f ;  /* 0x0c201f00040b7f89 */ /* 0x002e6400000e0000 */
[----:B-1----:R-:W-:Y:S01]  /*04b0*/  FADD R8, R4, R11 ;  /* 0x0000000b04087221 */ /* 0x002fe20000000000 */
[----:B------:R-:W-:Y:S01]  /*04c0*/  VIADD R11, R6, UR4 ;  /* 0x00000004060b7c36 */ /* 0x000fe20008000000 */
[----:B------:R-:W1:Y:S03]  /*04d0*/  LDC.64 R4, c[0x0][0x210] ;  /* 0x00008400ff047b82 */ /* 0x000e660000000a00 */
[----:B------:R-:W-:Y:S01]  /*04e0*/  @P0 STS [R7], R8 ;  /* 0x0000000807000388 */ /* 0x000fe20000000800 */
[----:B------:R-:W-:Y:S01]  /*04f0*/  IMAD R11, R2, -0x4, R11 ;  /* 0xfffffffc020b7824 */ /* 0x000fe200078e020b */
[----:B------:R-:W-:-:S03]  /*0500*/  SHF.R.U32.HI R2, RZ, 0x3, R0 ;  /* 0x00000003ff027819 */ /* 0x000fc60000011600 */
[----:B------:R-:W-:Y:S01]  /*0510*/  BAR.SYNC.DEFER_BLOCKING 0x0 ;  /* 0x0000000000007b1d */ /* 0x000fe20000010000 */
[----:B------:R-:W-:-:S04]  /*0520*/  SGXT.U32 R2, R2, 0x2 ;  /* 0x000000020202781a */ /* 0x000fc80000000000 */
[----:B------:R-:W-:-:S04]  /*0530*/  LOP3.LUT P0, RZ, R9, R2, RZ, 0xfc, !PT ;  /* 0x0000000209ff7212 */ /* 0x000fc8000780fcff */
[C---:B------:R-:W-:Y:S01]  /*0540*/  ISETP.LT.AND P0, PT, R3.reuse, 0x240, !P0 ;  /* 0x000002400300780c */ /* 0x040fe20004701270 */
[----:B-1----:R-:W-:Y:S01]  /*0550*/  IMAD.WIDE R2, R3, 0x4, R4 ;  /* 0x0000000403027825 */ /* 0x002fe200078e0204 */
[----:B------:R-:W-:Y:S04]  /*0560*/  LDS R12, [R6+UR4] ;  /* 0x00000004060c7984 */ /* 0x000fe80008000800 */
[----:B------:R-:W1:Y:S01]  /*0570*/  LDS R13, [R6+UR4+0x8] ;  /* 0x00000804060d7984 */ /* 0x000e620008000800 */
[----:B------:R-:W-:Y:S06]  /*0580*/  BAR.SYNC.DEFER_BLOCKING 0x0 ;  /* 0x0000000000007b1d */ /* 0x000fec0000010000 */
[----:B-1----:R1:W-:Y:S02]  /*0590*/  STS.64 [R11], R12 ;  /* 0x0000000c0b007388 */ /* 0x0023e40000000a00 */
[----:B------:R-:W-:Y:S06]  /*05a0*/  BAR.SYNC.DEFER_BLOCKING 0x0 ;  /* 0x0000000000007b1d */ /* 0x000fec0000010000 */
[----:B------:R-:W2:Y:S02]  /*05b0*/  LDS R10, [R10] ;  /* 0x000000000a0a7984 */ /* 0x000ea40000000800 */
[----:B------:R-:W-:Y:S06]  /*05c0*/  BAR.SYNC.DEFER_BLOCKING 0x0 ;  /* 0x0000000000007b1d */ /* 0x000fec0000010000 */
[----:B-1----:R-:W-:Y:S05]  /*05d0*/  @!P0 EXIT ;  /* 0x000000000000894d */ /* 0x002fea0003800000 */
[----:B--2---:R-:W-:-:S05]  /*05e0*/  FMUL R5, R10, 0.0625 ;  /* 0x3d8000000a057820 */ /* 0x004fca0000400000 */
[----:B------:R-:W-:Y:S01]  /*05f0*/  STG.E desc[UR6][R2.64], R5 ;  /* 0x0000000502007986 */ /* 0x000fe2000c101906 */
[----:B------:R-:W-:Y:S05]  /*0600*/  EXIT ;  /* 0x000000000000794d */ /* 0x000fea0003800000 */
.L_x_0:
[----:B------:R-:W-:-:S00]  /*0610*/  BRA `(.L_x_0) ;  /* 0xfffffffc00fc7947 */ /* 0x000fc0000383ffff */
[----:B------:R-:W-:-:S00]  /*0620*/  NOP ;  /* 0x0000000000007918 */ /* 0x000fc00000000000 */
        /* <DEDUP_REMOVED lines=13> */
.L_x_1:


//--------------------- .nv.shared.triton_per_fused_hardswish_mean_39 --------------------------
	.section	.nv.shared.triton_per_fused_hardswish_mean_39,"aw",@nobits
	.sectionflags	@""
	.align	16
	.zero		1024


//--------------------- .nv.constant0.triton_per_fused_hardswish_mean_39 --------------------------
	.section	.nv.constant0.triton_per_fused_hardswish_mean_39,"a",@progbits
	.sectionflags	@""
	.align	4
.nv.constant0.triton_per_fused_hardswish_mean_39:
	.zero		552
